//
// Generated by NVIDIA NVVM Compiler
//
// Compiler Build ID: CL-36424714
// Cuda compilation tools, release 13.0, V13.0.88
// Based on NVVM 20.0.0
//

.version 9.0
.target sm_100
.address_size 64

	// .globl	_Z14SumArraysOnGPUPfS_S_

.visible .entry _Z14SumArraysOnGPUPfS_S_(
	.param .u64 .ptr .align 1 _Z14SumArraysOnGPUPfS_S__param_0,
	.param .u64 .ptr .align 1 _Z14SumArraysOnGPUPfS_S__param_1,
	.param .u64 .ptr .align 1 _Z14SumArraysOnGPUPfS_S__param_2
)
{
	.reg .b32 	%r<5>;
	.reg .b32 	%f<4>;
	.reg .b64 	%rd<11>;

	ld.param.u64 	%rd1, [_Z14SumArraysOnGPUPfS_S__param_0];
	ld.param.u64 	%rd2, [_Z14SumArraysOnGPUPfS_S__param_1];
	ld.param.u64 	%rd3, [_Z14SumArraysOnGPUPfS_S__param_2];
	cvta.to.global.u64 	%rd4, %rd3;
	cvta.to.global.u64 	%rd5, %rd2;
	cvta.to.global.u64 	%rd6, %rd1;
	mov.u32 	%r1, %ctaid.x;
	mov.u32 	%r2, %ntid.x;
	mov.u32 	%r3, %tid.x;
	mad.lo.s32 	%r4, %r1, %r2, %r3;
	mul.wide.s32 	%rd7, %r4, 4;
	add.s64 	%rd8, %rd6, %rd7;
	ld.global.f32 	%f1, [%rd8];
	add.s64 	%rd9, %rd5, %rd7;
	ld.global.f32 	%f2, [%rd9];
	add.f32 	%f3, %f1, %f2;
	add.s64 	%rd10, %rd4, %rd7;
	st.global.f32 	[%rd10], %f3;
	ret;

}


// ===== COMPILED SASS (sm_100) =====

	.target	sm_100

	.elftype	@"ET_EXEC"


//--------------------- .note.nv.tkinfo           --------------------------
	.section	.note.nv.tkinfo,"",@"SHT_NOTE"
	.sectionflags	@"SHF_NOTE_NV_TKINFO"
	.tkinfo
        /*0018*/ 	.word	0x00000002
        /*0030*/ 	.string	""
        /*0030*/ 	.string	"ptxas"
        /*0030*/ 	.string	"Cuda compilation tools, release 13.0, V13.0.88"
        /*0030*/ 	.string	"Build cuda_13.0.r13.0/compiler.36424714_0"
        /*0030*/ 	.string	"-arch sm_100 -m 64 "



//--------------------- .note.nv.cuinfo           --------------------------
	.section	.note.nv.cuinfo,"",@"SHT_NOTE"
	.sectionflags	@"SHF_NOTE_NV_CUINFO"
        /*0018*/ 	.short	0x0002
        /*001a*/ 	.short	0x0064
        /*001c*/ 	.short	0x0082
	.zero		2


//--------------------- .nv.info                  --------------------------
	.section	.nv.info,"",@"SHT_CUDA_INFO"
	.align	4


	//----- nvinfo : EIATTR_REGCOUNT
	.align		4
        /*0000*/ 	.byte	0x04, 0x2f
        /*0002*/ 	.short	(.L_1 - .L_0)
	.align		4
.L_0:
        /*0004*/ 	.word	index@(_Z14SumArraysOnGPUPfS_S_)
        /*0008*/ 	.word	0x0000000c


	//----- nvinfo : EIATTR_FRAME_SIZE
	.align		4
.L_1:
        /*000c*/ 	.byte	0x04, 0x11
        /*000e*/ 	.short	(.L_3 - .L_2)
	.align		4
.L_2:
        /*0010*/ 	.word	index@(_Z14SumArraysOnGPUPfS_S_)
        /*0014*/ 	.word	0x00000000


	//----- nvinfo : EIATTR_MIN_STACK_SIZE
	.align		4
.L_3:
        /*0018*/ 	.byte	0x04, 0x12
        /*001a*/ 	.short	(.L_5 - .L_4)
	.align		4
.L_4:
        /*001c*/ 	.word	index@(_Z14SumArraysOnGPUPfS_S_)
        /*0020*/ 	.word	0x00000000
.L_5:


//--------------------- .nv.compat                --------------------------
	.section	.nv.compat,"",@"SHT_CUDA_COMPAT_INFO"
	.align	4
        /*0000*/ 	.byte	0x02, 0x09, 0x00, 0x00, 0x02, 0x02, 0x01, 0x00, 0x02, 0x05, 0x05, 0x00, 0x03, 0x07, 0x01, 0x01
        /*0010*/ 	.byte	0x02, 0x03, 0x00, 0x00, 0x02, 0x06, 0x01, 0x00, 0x04, 0x0b, 0x08, 0x00, 0x09, 0x00, 0x00, 0x00
        /*0020*/ 	.byte	0x00, 0x00, 0x00, 0x00


//--------------------- .nv.info._Z14SumArraysOnGPUPfS_S_ --------------------------
	.section	.nv.info._Z14SumArraysOnGPUPfS_S_,"",@"SHT_CUDA_INFO"
	.sectionflags	@""
	.align	4


	//----- nvinfo : EIATTR_CUDA_API_VERSION
	.align		4
        /*0000*/ 	.byte	0x04, 0x37
        /*0002*/ 	.short	(.L_7 - .L_6)
.L_6:
        /*0004*/ 	.word	0x00000082


	//----- nvinfo : EIATTR_KPARAM_INFO
	.align		4
.L_7:
        /*0008*/ 	.byte	0x04, 0x17
        /*000a*/ 	.short	(.L_9 - .L_8)
.L_8:
        /*000c*/ 	.word	0x00000000
        /*0010*/ 	.short	0x0002
        /*0012*/ 	.short	0x0010
        /*0014*/ 	.byte	0x00, 0xf5, 0x21, 0x00


	//----- nvinfo : EIATTR_KPARAM_INFO
	.align		4
.L_9:
        /*0018*/ 	.byte	0x04, 0x17
        /*001a*/ 	.short	(.L_11 - .L_10)
.L_10:
        /*001c*/ 	.word	0x00000000
        /*0020*/ 	.short	0x0001
        /*0022*/ 	.short	0x0008
        /*0024*/ 	.byte	0x00, 0xf5, 0x21, 0x00


	//----- nvinfo : EIATTR_KPARAM_INFO
	.align		4
.L_11:
        /*0028*/ 	.byte	0x04, 0x17
        /*002a*/ 	.short	(.L_13 - .L_12)
.L_12:
        /*002c*/ 	.word	0x00000000
        /*0030*/ 	.short	0x0000
        /*0032*/ 	.short	0x0000
        /*0034*/ 	.byte	0x00, 0xf5, 0x21, 0x00


	//----- nvinfo : EIATTR_SPARSE_MMA_MASK
	.align		4
.L_13:
        /*0038*/ 	.byte	0x03, 0x50
        /*003a*/ 	.short	0x0000


	//----- nvinfo : EIATTR_MAXREG_COUNT
	.align		4
        /*003c*/ 	.byte	0x03, 0x1b
        /*003e*/ 	.short	0x00ff


	//----- nvinfo : EIATTR_MERCURY_ISA_VERSION
	.align		4
        /*0040*/ 	.byte	0x03, 0x5f
        /*0042*/ 	.short	0x0101


	//----- nvinfo : EIATTR_VRC_CTA_INIT_COUNT
	.align		4
        /*0044*/ 	.byte	0x02, 0x4a
	.zero		1
	.zero		1


	//----- nvinfo : EIATTR_EXIT_INSTR_OFFSETS
	.align		4
        /*0048*/ 	.byte	0x04, 0x1c
        /*004a*/ 	.short	(.L_15 - .L_14)


	//   ....[0]....
.L_14:
        /*004c*/ 	.word	0x00000100


	//----- nvinfo : EIATTR_CBANK_PARAM_SIZE
	.align		4
.L_15:
        /*0050*/ 	.byte	0x03, 0x19
        /*0052*/ 	.short	0x0018


	//----- nvinfo : EIATTR_PARAM_CBANK
	.align		4
        /*0054*/ 	.byte	0x04, 0x0a
        /*0056*/ 	.short	(.L_17 - .L_16)
	.align		4
.L_16:
        /*0058*/ 	.word	index@(.nv.constant0._Z14SumArraysOnGPUPfS_S_)
        /*005c*/ 	.short	0x0380
        /*005e*/ 	.short	0x0018


	//----- nvinfo : EIATTR_SW_WAR
	.align		4
.L_17:
        /*0060*/ 	.byte	0x04, 0x36
        /*0062*/ 	.short	(.L_19 - .L_18)
.L_18:
        /*0064*/ 	.word	0x00000008
.L_19:


//--------------------- .nv.callgraph             --------------------------
	.section	.nv.callgraph,"",@"SHT_CUDA_CALLGRAPH"
	.align	4
	.sectionentsize	8
	.align		4
        /*0000*/ 	.word	0x00000000
	.align		4
        /*0004*/ 	.word	0xffffffff
	.align		4
        /*0008*/ 	.word	0x00000000
	.align		4
        /*000c*/ 	.word	0xfffffffe
	.align		4
        /*0010*/ 	.word	0x00000000
	.align		4
        /*0014*/ 	.word	0xfffffffd
	.align		4
        /*0018*/ 	.word	0x00000000
	.align		4
        /*001c*/ 	.word	0xfffffffc


//--------------------- .text._Z14SumArraysOnGPUPfS_S_ --------------------------
	.section	.text._Z14SumArraysOnGPUPfS_S_,"ax",@progbits
	.align	128
        .global         _Z14SumArraysOnGPUPfS_S_
        .type           _Z14SumArraysOnGPUPfS_S_,@function
        .size           _Z14SumArraysOnGPUPfS_S_,(.L_x_1 - _Z14SumArraysOnGPUPfS_S_)
        .other          _Z14SumArraysOnGPUPfS_S_,@"STO_CUDA_ENTRY STV_DEFAULT"
_Z14SumArraysOnGPUPfS_S_:
.text._Z14SumArraysOnGPUPfS_S_:
[----:B------:R-:W-:Y:S01]  /*0000*/  LDC R1, c[0x0][0x37c] ;  /* 0x0000df00ff017b82 */ /* 0x000fe20000000800 */
[----:B------:R-:W0:Y:S07]  /*0010*/  S2R R0, SR_TID.X ;  /* 0x0000000000007919 */ /* 0x000e2e0000002100 */
[----:B------:R-:W0:Y:S01]  /*0020*/  S2UR UR6, SR_CTAID.X ;  /* 0x00000000000679c3 */ /* 0x000e220000002500 */
[----:B------:R-:W1:Y:S07]  /*0030*/  LDCU.64 UR4, c[0x0][0x358] ;  /* 0x00006b00ff0477ac */ /* 0x000e6e0008000a00 */
[----:B------:R-:W0:Y:S08]  /*0040*/  LDC R9, c[0x0][0x360] ;  /* 0x0000d800ff097b82 */ /* 0x000e300000000800 */
[----:B------:R-:W2:Y:S08]  /*0050*/  LDC.64 R2, c[0x0][0x380] ;  /* 0x0000e000ff027b82 */ /* 0x000eb00000000a00 */
[----:B------:R-:W3:Y:S01]  /*0060*/  LDC.64 R4, c[0x0][0x388] ;  /* 0x0000e200ff047b82 */ /* 0x000ee20000000a00 */
[----:B0-----:R-:W-:-:S07]  /*0070*/  IMAD R9, R9, UR6, R0 ;  /* 0x0000000609097c24 */ /* 0x001fce000f8e0200 */
[----:B------:R-:W0:Y:S01]  /*0080*/  LDC.64 R6, c[0x0][0x390] ;  /* 0x0000e400ff067b82 */ /* 0x000e220000000a00 */
[----:B--2---:R-:W-:-:S06]  /*0090*/  IMAD.WIDE R2, R9, 0x4, R2 ;  /* 0x0000000409027825 */ /* 0x004fcc00078e0202 */
[----:B-1----:R-:W2:Y:S01]  /*00a0*/  LDG.E R2, desc[UR4][R2.64] ;  /* 0x0000000402027981 */ /* 0x002ea2000c1e1900 */
[----:B---3--:R-:W-:-:S06]  /*00b0*/  IMAD.WIDE R4, R9, 0x4, R4 ;  /* 0x0000000409047825 */ /* 0x008fcc00078e0204 */
[----:B------:R-:W2:Y:S01]  /*00c0*/  LDG.E R5, desc[UR4][R4.64] ;  /* 0x0000000404057981 */ /* 0x000ea2000c1e1900 */
[----:B0-----:R-:W-:-:S04]  /*00d0*/  IMAD.WIDE R6, R9, 0x4, R6 ;  /* 0x0000000409067825 */ /* 0x001fc800078e0206 */
[----:B--2---:R-:W-:-:S05]  /*00e0*/  FADD R9, R2, R5 ;  /* 0x0000000502097221 */ /* 0x004fca0000000000 */
[----:B------:R-:W-:Y:S01]  /*00f0*/  STG.E desc[UR4][R6.64], R9 ;  /* 0x0000000906007986 */ /* 0x000fe2000c101904 */
[----:B------:R-:W-:Y:S05]  /*0100*/  EXIT ;  /* 0x000000000000794d */ /* 0x000fea0003800000 */
.L_x_0:
[----:B------:R-:W-:-:S00]  /*0110*/  BRA `(.L_x_0) ;  /* 0xfffffffc00fc7947 */ /* 0x000fc0000383ffff */
[----:B------:R-:W-:-:S00]  /*0120*/  NOP ;  /* 0x0000000000007918 */ /* 0x000fc00000000000 */
        /* <DEDUP_REMOVED lines=13> */
.L_x_1:


//--------------------- .nv.shared.reserved.0     --------------------------
	.section	.nv.shared.reserved.0,"aw",@nobits
	.weak		__nv_reservedSMEM_offset_0_alias
	.size		__nv_reservedSMEM_offset_0_alias, 0, 64
	.other		__nv_reservedSMEM_offset_0_alias,@"STO_CUDA_RESERVED_SHARED STV_DEFAULT"
__nv_reservedSMEM_offset_0_alias:
	.zero		0
	.zero		64


//--------------------- .nv.constant0._Z14SumArraysOnGPUPfS_S_ --------------------------
	.section	.nv.constant0._Z14SumArraysOnGPUPfS_S_,"a",@progbits
	.sectionflags	@""
	.align	4
.nv.constant0._Z14SumArraysOnGPUPfS_S_:
	.zero		920


//--------------------- SYMBOLS --------------------------

	.type		.nv.reservedSmem.offset0,@object
	.size		.nv.reservedSmem.offset0,0x4
